	.headerflags	@"EF_CUDA_TEXMODE_UNIFIED EF_CUDA_64BIT_ADDRESS EF_CUDA_ACCELERATORS EF_CUDA_SM90 EF_CUDA_VIRTUAL_SM(EF_CUDA_SM90)"
	.elftype	@"ET_EXEC"


//--------------------- .nv.info                  --------------------------
	.section	.nv.info,"",@"SHT_CUDA_INFO"
	.align	4


	//----- nvinfo : EIATTR_REGCOUNT
	.align		4
        /*0000*/ 	.byte	0x04, 0x2f
        /*0002*/ 	.short	(.L_3 - .L_2)
	.align		4
.L_2:
        /*0004*/ 	.word	index@(triton_poi_fused__native_batch_norm_legit_no_training_add_14)
        /*0008*/ 	.word	0x0000001e


	//----- nvinfo : EIATTR_MIN_STACK_SIZE
	.align		4
.L_3:
        /*000c*/ 	.byte	0x04, 0x12
        /*000e*/ 	.short	(.L_5 - .L_4)
	.align		4
.L_4:
        /*0010*/ 	.word	index@(triton_poi_fused__native_batch_norm_legit_no_training_add_14)
        /*0014*/ 	.word	0x00000000


	//----- nvinfo : EIATTR_FRAME_SIZE
	.align		4
.L_5:
        /*0018*/ 	.byte	0x04, 0x11
        /*001a*/ 	.short	(.L_7 - .L_6)
	.align		4
.L_6:
        /*001c*/ 	.word	index@(triton_poi_fused__native_batch_norm_legit_no_training_add_14)
        /*0020*/ 	.word	0x00000000


	//----- nvinfo : EIATTR_MIN_STACK_SIZE
	.align		4
.L_7:
        /*0024*/ 	.byte	0x04, 0x12
        /*0026*/ 	.short	(.L_9 - .L_8)
	.align		4
.L_8:
        /*0028*/ 	.word	index@(triton_poi_fused__native_batch_norm_legit_no_training_add_14)
        /*002c*/ 	.word	0x00000000
.L_9:


//--------------------- .nv.info.triton_poi_fused__native_batch_norm_legit_no_training_add_14 --------------------------
	.section	.nv.info.triton_poi_fused__native_batch_norm_legit_no_training_add_14,"",@"SHT_CUDA_INFO"
	.sectionflags	@""
	.align	4


	//----- nvinfo : EIATTR_CUDA_API_VERSION
	.align		4
        /*0000*/ 	.byte	0x04, 0x37
        /*0002*/ 	.short	(.L_11 - .L_10)
.L_10:
        /*0004*/ 	.word	0x0000007c


	//----- nvinfo : EIATTR_KPARAM_INFO
	.align		4
.L_11:
        /*0008*/ 	.byte	0x04, 0x17
        /*000a*/ 	.short	(.L_13 - .L_12)
.L_12:
        /*000c*/ 	.word	0x00000000
        /*0010*/ 	.short	0x0007
        /*0012*/ 	.short	0x0038
        /*0014*/ 	.byte	0x00, 0xf0, 0x11, 0x00


	//----- nvinfo : EIATTR_KPARAM_INFO
	.align		4
.L_13:
        /*0018*/ 	.byte	0x04, 0x17
        /*001a*/ 	.short	(.L_15 - .L_14)
.L_14:
        /*001c*/ 	.word	0x00000000
        /*0020*/ 	.short	0x0006
        /*0022*/ 	.short	0x0030
        /*0024*/ 	.byte	0x00, 0xf4, 0x21, 0x00


	//----- nvinfo : EIATTR_KPARAM_INFO
	.align		4
.L_15:
        /*0028*/ 	.byte	0x04, 0x17
        /*002a*/ 	.short	(.L_17 - .L_16)
.L_16:
        /*002c*/ 	.word	0x00000000
        /*0030*/ 	.short	0x0005
        /*0032*/ 	.short	0x0028
        /*0034*/ 	.byte	0x00, 0xf4, 0x21, 0x00


	//----- nvinfo : EIATTR_KPARAM_INFO
	.align		4
.L_17:
        /*0038*/ 	.byte	0x04, 0x17
        /*003a*/ 	.short	(.L_19 - .L_18)
.L_18:
        /*003c*/ 	.word	0x00000000
        /*0040*/ 	.short	0x0004
        /*0042*/ 	.short	0x0020
        /*0044*/ 	.byte	0x00, 0xf4, 0x21, 0x00


	//----- nvinfo : EIATTR_KPARAM_INFO
	.align		4
.L_19:
        /*0048*/ 	.byte	0x04, 0x17
        /*004a*/ 	.short	(.L_21 - .L_20)
.L_20:
        /*004c*/ 	.word	0x00000000
        /*0050*/ 	.short	0x0003
        /*0052*/ 	.short	0x0018
        /*0054*/ 	.byte	0x00, 0xf4, 0x21, 0x00


	//----- nvinfo : EIATTR_KPARAM_INFO
	.align		4
.L_21:
        /*0058*/ 	.byte	0x04, 0x17
        /*005a*/ 	.short	(.L_23 - .L_22)
.L_22:
        /*005c*/ 	.word	0x00000000
        /*0060*/ 	.short	0x0002
        /*0062*/ 	.short	0x0010
        /*0064*/ 	.byte	0x00, 0xf4, 0x21, 0x00


	//----- nvinfo : EIATTR_KPARAM_INFO
	.align		4
.L_23:
        /*0068*/ 	.byte	0x04, 0x17
        /*006a*/ 	.short	(.L_25 - .L_24)
.L_24:
        /*006c*/ 	.word	0x00000000
        /*0070*/ 	.short	0x0001
        /*0072*/ 	.short	0x0008
        /*0074*/ 	.byte	0x00, 0xf4, 0x21, 0x00


	//----- nvinfo : EIATTR_KPARAM_INFO
	.align		4
.L_25:
        /*0078*/ 	.byte	0x04, 0x17
        /*007a*/ 	.short	(.L_27 - .L_26)
.L_26:
        /*007c*/ 	.word	0x00000000
        /*0080*/ 	.short	0x0000
        /*0082*/ 	.short	0x0000
        /*0084*/ 	.byte	0x00, 0xf4, 0x21, 0x00


	//----- nvinfo : EIATTR_SPARSE_MMA_MASK
	.align		4
.L_27:
        /*0088*/ 	.byte	0x03, 0x50
        /*008a*/ 	.short	0x0000


	//----- nvinfo : EIATTR_MAXREG_COUNT
	.align		4
        /*008c*/ 	.byte	0x03, 0x1b
        /*008e*/ 	.short	0x00ff


	//----- nvinfo : EIATTR_EXIT_INSTR_OFFSETS
	.align		4
        /*0090*/ 	.byte	0x04, 0x1c
        /*0092*/ 	.short	(.L_29 - .L_28)


	//   ....[0]....
.L_28:
        /*0094*/ 	.word	0x000005a0


	//----- nvinfo : EIATTR_REQNTID
	.align		4
.L_29:
        /*0098*/ 	.byte	0x04, 0x10
        /*009a*/ 	.short	(.L_31 - .L_30)
.L_30:
        /*009c*/ 	.word	0x00000080
        /*00a0*/ 	.word	0x00000001
        /*00a4*/ 	.word	0x00000001


	//----- nvinfo : EIATTR_CBANK_PARAM_SIZE
	.align		4
.L_31:
        /*00a8*/ 	.byte	0x03, 0x19
        /*00aa*/ 	.short	0x003c


	//----- nvinfo : EIATTR_PARAM_CBANK
	.align		4
        /*00ac*/ 	.byte	0x04, 0x0a
        /*00ae*/ 	.short	(.L_33 - .L_32)
	.align		4
.L_32:
        /*00b0*/ 	.word	index@(.nv.constant0.triton_poi_fused__native_batch_norm_legit_no_training_add_14)
        /*00b4*/ 	.short	0x0210
        /*00b6*/ 	.short	0x003c


	//----- nvinfo : EIATTR_SW_WAR
	.align		4
.L_33:
        /*00b8*/ 	.byte	0x04, 0x36
        /*00ba*/ 	.short	(.L_35 - .L_34)
.L_34:
        /*00bc*/ 	.word	0x00000008
.L_35:


//--------------------- .nv.callgraph             --------------------------
	.section	.nv.callgraph,"",@"SHT_CUDA_CALLGRAPH"
	.align	4
	.sectionentsize	8
	.align		4
        /*0000*/ 	.word	0x00000000
	.align		4
        /*0004*/ 	.word	0xffffffff
	.align		4
        /*0008*/ 	.word	0x00000000
	.align		4
        /*000c*/ 	.word	0xfffffffe
	.align		4
        /*0010*/ 	.word	0x00000000
	.align		4
        /*0014*/ 	.word	0xfffffffd
	.align		4
        /*0018*/ 	.word	0x00000000
	.align		4
        /*001c*/ 	.word	0xfffffffc


//--------------------- .nv.constant4             --------------------------
	.section	.nv.constant4,"a",@progbits
	.align	8
	.align		8
.nv.constant4:
        /*0000*/ 	.dword	_$_str
	.align		8
        /*0008*/ 	.dword	_$_str_$_2


//--------------------- .text.triton_poi_fused__native_batch_norm_legit_no_training_add_14 --------------------------
	.section	.text.triton_poi_fused__native_batch_norm_legit_no_training_add_14,"ax",@progbits
	.align	128
        .global         triton_poi_fused__native_batch_norm_legit_no_training_add_14
        .type           triton_poi_fused__native_batch_norm_legit_no_training_add_14,@function
        .size           triton_poi_fused__native_batch_norm_legit_no_training_add_14,(.L_x_1 - triton_poi_fused__native_batch_norm_legit_no_training_add_14)
        .other          triton_poi_fused__native_batch_norm_legit_no_training_add_14,@"STO_CUDA_ENTRY STV_DEFAULT"
triton_poi_fused__native_batch_norm_legit_no_training_add_14:
.text.triton_poi_fused__native_batch_norm_legit_no_training_add_14:
[----:B------:R-:W-:Y:S01]  /*0000*/  LDC R1, c[0x0][0x28] ;  /* 0x00000a00ff017b82 */ /* 0x000fe20000000800 */
[----:B------:R-:W1:Y:S07]  /*0010*/  S2R R0, SR_TID.X ;  /* 0x0000000000007919 */ /* 0x000e6e0000002100 */
[----:B------:R-:W2:Y:S01]  /*0020*/  LDC.64 R4, c[0x0][0x228] ;  /* 0x00008a00ff047b82 */ /* 0x000ea20000000a00 */
[----:B------:R-:W-:Y:S01]  /*0030*/  ULDC.64 UR4, c[0x0][0x208] ;  /* 0x0000820000047ab9 */ /* 0x000fe20000000a00 */
[----:B------:R-:W3:Y:S06]  /*0040*/  S2R R7, SR_CTAID.X ;  /* 0x0000000000077919 */ /* 0x000eec0000002500 */
[----:B------:R-:W4:Y:S08]  /*0050*/  LDC.64 R8, c[0x0][0x218] ;  /* 0x00008600ff087b82 */ /* 0x000f300000000a00 */
[----:B------:R-:W5:Y:S08]  /*0060*/  LDC.64 R12, c[0x0][0x220] ;  /* 0x00008800ff0c7b82 */ /* 0x000f700000000a00 */
[----:B------:R-:W5:Y:S01]  /*0070*/  LDC.64 R16, c[0x0][0x230] ;  /* 0x00008c00ff107b82 */ /* 0x000f620000000a00 */
[----:B-1----:R-:W-:-:S07]  /*0080*/  SHF.L.U32 R0, R0, 0x2, RZ ;  /* 0x0000000200007819 */ /* 0x002fce00000006ff */
[----:B------:R-:W1:Y:S01]  /*0090*/  LDC.64 R20, c[0x0][0x238] ;  /* 0x00008e00ff147b82 */ /* 0x000e620000000a00 */
[----:B---3--:R-:W-:Y:S02]  /*00a0*/  SHF.R.S32.HI R3, RZ, 0x16, R7 ;  /* 0x00000016ff037819 */ /* 0x008fe40000011407 */
[----:B------:R-:W-:Y:S02]  /*00b0*/  LOP3.LUT R0, R0, 0x1fc, RZ, 0xc0, !PT ;  /* 0x000001fc00007812 */ /* 0x000fe400078ec0ff */
[----:B------:R-:W-:-:S03]  /*00c0*/  SGXT R3, R3, 0x1 ;  /* 0x000000010303781a */ /* 0x000fc60000000200 */
[----:B------:R-:W3:Y:S01]  /*00d0*/  LDC.64 R24, c[0x0][0x210] ;  /* 0x00008400ff187b82 */ /* 0x000ee20000000a00 */
[----:B------:R-:W-:-:S04]  /*00e0*/  LEA R0, R7, R0, 0x9 ;  /* 0x0000000007007211 */ /* 0x000fc800078e48ff */
[----:B------:R-:W-:-:S04]  /*00f0*/  LEA.HI R3, R3, R0, RZ, 0x6 ;  /* 0x0000000003037211 */ /* 0x000fc800078f30ff */
[----:B------:R-:W-:-:S04]  /*0100*/  LOP3.LUT R3, R3, 0xffffffc0, RZ, 0xc0, !PT ;  /* 0xffffffc003037812 */ /* 0x000fc800078ec0ff */
[----:B------:R-:W-:-:S05]  /*0110*/  IADD3 R2, R0, -R3, RZ ;  /* 0x8000000300027210 */ /* 0x000fca0007ffe0ff */
[----:B--2---:R-:W-:-:S06]  /*0120*/  IMAD.WIDE R4, R2, 0x4, R4 ;  /* 0x0000000402047825 */ /* 0x004fcc00078e0204 */
[----:B------:R-:W2:Y:S01]  /*0130*/  LDG.E.EL.128 R4, desc[UR4][R4.64] ;  /* 0x0000000404047981 */ /* 0x000ea2000c2e1d00 */
[----:B----4-:R-:W-:-:S04]  /*0140*/  IMAD.WIDE R8, R0, 0x4, R8 ;  /* 0x0000000400087825 */ /* 0x010fc800078e0208 */
[C---:B-----5:R-:W-:Y:S02]  /*0150*/  IMAD.WIDE R12, R2.reuse, 0x4, R12 ;  /* 0x00000004020c7825 */ /* 0x060fe400078e020c */
[----:B------:R-:W4:Y:S04]  /*0160*/  LDG.E.128 R8, desc[UR4][R8.64] ;  /* 0x0000000408087981 */ /* 0x000f28000c1e1d00 */
[----:B------:R-:W4:Y:S01]  /*0170*/  LDG.E.EL.128 R12, desc[UR4][R12.64] ;  /* 0x000000040c0c7981 */ /* 0x000f22000c2e1d00 */
[----:B0-----:R-:W-:-:S04]  /*0180*/  IMAD.WIDE R16, R2, 0x4, R16 ;  /* 0x0000000402107825 */ /* 0x001fc800078e0210 */
[----:B-1----:R-:W-:Y:S02]  /*0190*/  IMAD.WIDE R20, R2, 0x4, R20 ;  /* 0x0000000402147825 */ /* 0x002fe400078e0214 */
[----:B------:R-:W5:Y:S02]  /*01a0*/  LDG.E.EL.128 R16, desc[UR4][R16.64] ;  /* 0x0000000410107981 */ /* 0x000f64000c2e1d00 */
[----:B---3--:R-:W-:Y:S02]  /*01b0*/  IMAD.WIDE R24, R0, 0x4, R24 ;  /* 0x0000000400187825 */ /* 0x008fe400078e0218 */
[----:B------:R-:W5:Y:S04]  /*01c0*/  LDG.E.EL.128 R20, desc[UR4][R20.64] ;  /* 0x0000000414147981 */ /* 0x000f68000c2e1d00 */
[----:B------:R-:W3:Y:S01]  /*01d0*/  LDG.E.128 R24, desc[UR4][R24.64] ;  /* 0x0000000418187981 */ /* 0x000ee2000c1e1d00 */
[----:B--2---:R-:W-:-:S06]  /*01e0*/  FADD R2, R4, 9.9999997473787516356e-06 ;  /* 0x3727c5ac04027421 */ /* 0x004fcc0000000000 */
[----:B------:R-:W0:Y:S01]  /*01f0*/  MUFU.SQRT R2, R2 ;  /* 0x0000000200027308 */ /* 0x000e220000002000 */
[----:B------:R-:W-:Y:S01]  /*0200*/  FADD R4, R5, 9.9999997473787516356e-06 ;  /* 0x3727c5ac05047421 */ /* 0x000fe20000000000 */
[----:B------:R-:W-:Y:S01]  /*0210*/  FADD R6, R6, 9.9999997473787516356e-06 ;  /* 0x3727c5ac06067421 */ /* 0x000fe20000000000 */
[----:B------:R-:W-:-:S05]  /*0220*/  FADD R7, R7, 9.9999997473787516356e-06 ;  /* 0x3727c5ac07077421 */ /* 0x000fca0000000000 */
[----:B------:R-:W1:Y:S01]  /*0230*/  MUFU.SQRT R4, R4 ;  /* 0x0000000400047308 */ /* 0x000e620000002000 */
[----:B0-----:R-:W-:-:S07]  /*0240*/  FSETP.GT.AND P6, PT, R2, 8.50705917302346158658e+37, PT ;  /* 0x7e8000000200780b */ /* 0x001fce0003fc4000 */
[----:B------:R0:W2:Y:S01]  /*0250*/  MUFU.SQRT R3, R6 ;  /* 0x0000000600037308 */ /* 0x0000a20000002000 */
[----:B------:R-:W-:-:S07]  /*0260*/  FSETP.GEU.AND P5, PT, R2, 1.175494350822287508e-38, PT ;  /* 0x008000000200780b */ /* 0x000fce0003fae000 */
[----:B------:R3:W4:Y:S01]  /*0270*/  MUFU.SQRT R5, R7 ;  /* 0x0000000700057308 */ /* 0x0007220000002000 */
[----:B0-----:R-:W-:Y:S01]  /*0280*/  HFMA2.MMA R6, -RZ, RZ, 1.625, 0 ;  /* 0x3e800000ff067435 */ /* 0x001fe200000001ff */
[----:B-1----:R-:W-:Y:S01]  /*0290*/  FSETP.GT.AND P4, PT, R4, 8.50705917302346158658e+37, PT ;  /* 0x7e8000000400780b */ /* 0x002fe20003f84000 */
[----:B------:R-:W-:Y:S01]  /*02a0*/  @P6 FMUL R2, R2, 0.25 ;  /* 0x3e80000002026820 */ /* 0x000fe20000400000 */
[----:B--2---:R-:W-:-:S03]  /*02b0*/  FSETP.GT.AND P3, PT, R3, 8.50705917302346158658e+37, PT ;  /* 0x7e8000000300780b */ /* 0x004fc60003f64000 */
[----:B------:R-:W-:Y:S01]  /*02c0*/  @!P5 FMUL R2, R2, 16777216 ;  /* 0x4b8000000202d820 */ /* 0x000fe20000400000 */
[----:B------:R-:W-:-:S03]  /*02d0*/  FSETP.GEU.AND P1, PT, R4, 1.175494350822287508e-38, PT ;  /* 0x008000000400780b */ /* 0x000fc60003f2e000 */
[----:B---3--:R-:W-:Y:S02]  /*02e0*/  FSEL R7, R6, 1, P6 ;  /* 0x3f80000006077808 */ /* 0x008fe40003000000 */
[----:B----4-:R-:W-:Y:S02]  /*02f0*/  FSETP.GT.AND P2, PT, R5, 8.50705917302346158658e+37, PT ;  /* 0x7e8000000500780b */ /* 0x010fe40003f44000 */
[----:B------:R-:W-:Y:S02]  /*0300*/  FSETP.GEU.AND P0, PT, R3, 1.175494350822287508e-38, PT ;  /* 0x008000000300780b */ /* 0x000fe40003f0e000 */
[----:B------:R-:W-:Y:S01]  /*0310*/  FSETP.GEU.AND P6, PT, R5, 1.175494350822287508e-38, PT ;  /* 0x008000000500780b */ /* 0x000fe20003fce000 */
[----:B------:R-:W0:Y:S01]  /*0320*/  MUFU.RCP R2, R2 ;  /* 0x0000000200027308 */ /* 0x000e220000001000 */
[----:B------:R-:W-:Y:S01]  /*0330*/  @P4 FMUL R4, R4, 0.25 ;  /* 0x3e80000004044820 */ /* 0x000fe20000400000 */
[----:B------:R-:W-:-:S06]  /*0340*/  @P3 FMUL R3, R3, 0.25 ;  /* 0x3e80000003033820 */ /* 0x000fcc0000400000 */
[----:B------:R-:W-:Y:S01]  /*0350*/  @P2 FMUL R5, R5, 0.25 ;  /* 0x3e80000005052820 */ /* 0x000fe20000400000 */
[----:B------:R-:W-:Y:S01]  /*0360*/  @!P1 FMUL R4, R4, 16777216 ;  /* 0x4b80000004049820 */ /* 0x000fe20000400000 */
[----:B------:R-:W-:Y:S02]  /*0370*/  @!P0 FMUL R3, R3, 16777216 ;  /* 0x4b80000003038820 */ /* 0x000fe40000400000 */
[----:B------:R-:W-:Y:S01]  /*0380*/  @!P6 FMUL R5, R5, 16777216 ;  /* 0x4b8000000505e820 */ /* 0x000fe20000400000 */
[----:B------:R-:W-:Y:S01]  /*0390*/  @!P5 FMUL R7, R7, 16777216 ;  /* 0x4b8000000707d820 */ /* 0x000fe20000400000 */
[----:B------:R-:W-:Y:S01]  /*03a0*/  FADD R9, R9, -R13 ;  /* 0x8000000d09097221 */ /* 0x000fe20000000000 */
[----:B------:R-:W1:Y:S01]  /*03b0*/  MUFU.RCP R4, R4 ;  /* 0x0000000400047308 */ /* 0x000e620000001000 */
[----:B------:R-:W-:Y:S01]  /*03c0*/  FADD R11, R11, -R15 ;  /* 0x8000000f0b0b7221 */ /* 0x000fe20000000000 */
[----:B------:R-:W-:Y:S01]  /*03d0*/  FADD R8, R8, -R12 ;  /* 0x8000000c08087221 */ /* 0x000fe20000000000 */
[----:B0-----:R-:W-:Y:S01]  /*03e0*/  FMUL R13, R2, R7 ;  /* 0x00000007020d7220 */ /* 0x001fe20000400000 */
[----:B------:R-:W-:-:S02]  /*03f0*/  FSEL R15, R6, 1, P4 ;  /* 0x3f800000060f7808 */ /* 0x000fc40002000000 */
[C---:B------:R-:W-:Y:S02]  /*0400*/  FSEL R2, R6.reuse, 1, P3 ;  /* 0x3f80000006027808 */ /* 0x040fe40001800000 */
[----:B------:R-:W0:Y:S01]  /*0410*/  MUFU.RCP R3, R3 ;  /* 0x0000000300037308 */ /* 0x000e220000001000 */
[----:B------:R-:W-:Y:S02]  /*0420*/  FSEL R12, R6, 1, P2 ;  /* 0x3f800000060c7808 */ /* 0x000fe40001000000 */
[----:B------:R-:W2:Y:S05]  /*0430*/  LDC.64 R6, c[0x0][0x240] ;  /* 0x00009000ff067b82 */ /* 0x000eaa0000000a00 */
[----:B------:R-:W3:Y:S01]  /*0440*/  MUFU.RCP R5, R5 ;  /* 0x0000000500057308 */ /* 0x000ee20000001000 */
[----:B------:R-:W-:Y:S01]  /*0450*/  @!P1 FMUL R15, R15, 16777216 ;  /* 0x4b8000000f0f9820 */ /* 0x000fe20000400000 */
[----:B------:R-:W-:Y:S01]  /*0460*/  @!P0 FMUL R2, R2, 16777216 ;  /* 0x4b80000002028820 */ /* 0x000fe20000400000 */
[----:B------:R-:W-:Y:S01]  /*0470*/  @!P6 FMUL R12, R12, 16777216 ;  /* 0x4b8000000c0ce820 */ /* 0x000fe20000400000 */
[----:B------:R-:W-:Y:S01]  /*0480*/  FADD R10, R10, -R14 ;  /* 0x8000000e0a0a7221 */ /* 0x000fe20000000000 */
[----:B-1----:R-:W-:Y:S01]  /*0490*/  FMUL R4, R4, R15 ;  /* 0x0000000f04047220 */ /* 0x002fe20000400000 */
[----:B0-----:R-:W-:Y:S01]  /*04a0*/  FMUL R3, R3, R2 ;  /* 0x0000000203037220 */ /* 0x001fe20000400000 */
[----:B------:R-:W-:-:S02]  /*04b0*/  FMUL R13, R8, R13 ;  /* 0x0000000d080d7220 */ /* 0x000fc40000400000 */
[----:B------:R-:W-:Y:S01]  /*04c0*/  FMUL R4, R9, R4 ;  /* 0x0000000409047220 */ /* 0x000fe20000400000 */
[----:B------:R-:W-:Y:S01]  /*04d0*/  FMUL R3, R10, R3 ;  /* 0x000000030a037220 */ /* 0x000fe20000400000 */
[----:B---3--:R-:W-:-:S04]  /*04e0*/  FMUL R12, R5, R12 ;  /* 0x0000000c050c7220 */ /* 0x008fc80000400000 */
[----:B------:R-:W-:Y:S01]  /*04f0*/  FMUL R12, R11, R12 ;  /* 0x0000000c0b0c7220 */ /* 0x000fe20000400000 */
[----:B-----5:R-:W-:Y:S01]  /*0500*/  FFMA R13, R16, R13, R20 ;  /* 0x0000000d100d7223 */ /* 0x020fe20000000014 */
[----:B------:R-:W-:Y:S01]  /*0510*/  FFMA R4, R17, R4, R21 ;  /* 0x0000000411047223 */ /* 0x000fe20000000015 */
[----:B------:R-:W-:Y:S01]  /*0520*/  FFMA R3, R18, R3, R22 ;  /* 0x0000000312037223 */ /* 0x000fe20000000016 */
[----:B------:R-:W-:Y:S01]  /*0530*/  FFMA R12, R19, R12, R23 ;  /* 0x0000000c130c7223 */ /* 0x000fe20000000017 */
[----:B------:R-:W-:Y:S01]  /*0540*/  FADD R24, R24, R13 ;  /* 0x0000000d18187221 */ /* 0x000fe20000000000 */
[----:B------:R-:W-:Y:S01]  /*0550*/  FADD R25, R25, R4 ;  /* 0x0000000419197221 */ /* 0x000fe20000000000 */
[----:B------:R-:W-:Y:S01]  /*0560*/  FADD R26, R26, R3 ;  /* 0x000000031a1a7221 */ /* 0x000fe20000000000 */
[----:B------:R-:W-:Y:S01]  /*0570*/  FADD R27, R27, R12 ;  /* 0x0000000c1b1b7221 */ /* 0x000fe20000000000 */
[----:B--2---:R-:W-:-:S05]  /*0580*/  IMAD.WIDE R6, R0, 0x4, R6 ;  /* 0x0000000400067825 */ /* 0x004fca00078e0206 */
[----:B------:R-:W-:Y:S01]  /*0590*/  STG.E.128 desc[UR4][R6.64], R24 ;  /* 0x0000001806007986 */ /* 0x000fe2000c101d04 */
[----:B------:R-:W-:Y:S05]  /*05a0*/  EXIT ;  /* 0x000000000000794d */ /* 0x000fea0003800000 */
.L_x_0:
[----:B------:R-:W-:-:S00]  /*05b0*/  BRA `(.L_x_0) ;  /* 0xfffffffc00fc7947 */ /* 0x000fc0000383ffff */
[----:B------:R-:W-:-:S00]  /*05c0*/  NOP ;  /* 0x0000000000007918 */ /* 0x000fc00000000000 */
        /* <DEDUP_REMOVED lines=11> */
.L_x_1:


//--------------------- .nv.global.init           --------------------------
	.section	.nv.global.init,"aw",@progbits
.nv.global.init:
	.type		_$_str,@object
	.size		_$_str,(_$_str_$_2 - _$_str)
_$_str:
        /*0000*/ 	.byte	0x5f, 0x5f, 0x43, 0x55, 0x44, 0x41, 0x5f, 0x46, 0x54, 0x5a, 0x00
	.type		_$_str_$_2,@object
	.size		_$_str_$_2,(.L_1 - _$_str_$_2)
_$_str_$_2:
        /*000b*/ 	.byte	0x5f, 0x5f, 0x43, 0x55, 0x44, 0x41, 0x5f, 0x50, 0x52, 0x45, 0x43, 0x5f, 0x53, 0x51, 0x52, 0x54
        /*001b*/ 	.byte	0x00
.L_1:


//--------------------- .nv.constant0.triton_poi_fused__native_batch_norm_legit_no_training_add_14 --------------------------
	.section	.nv.constant0.triton_poi_fused__native_batch_norm_legit_no_training_add_14,"a",@progbits
	.sectionflags	@""
	.align	4
.nv.constant0.triton_poi_fused__native_batch_norm_legit_no_training_add_14:
	.zero		588
